//
// Generated by NVIDIA NVVM Compiler
//
// Compiler Build ID: CL-36424714
// Cuda compilation tools, release 13.0, V13.0.88
// Based on NVVM 20.0.0
//

.version 9.0
.target sm_100
.address_size 64

	// .globl	_Z15MatrixMulKerneliiiPfS_S_
// _ZZ15MatrixMulKerneliiiPfS_S_E4ds_A has been demoted
// _ZZ15MatrixMulKerneliiiPfS_S_E4ds_B has been demoted

.visible .entry _Z15MatrixMulKerneliiiPfS_S_(
	.param .u32 _Z15MatrixMulKerneliiiPfS_S__param_0,
	.param .u32 _Z15MatrixMulKerneliiiPfS_S__param_1,
	.param .u32 _Z15MatrixMulKerneliiiPfS_S__param_2,
	.param .u64 .ptr .align 1 _Z15MatrixMulKerneliiiPfS_S__param_3,
	.param .u64 .ptr .align 1 _Z15MatrixMulKerneliiiPfS_S__param_4,
	.param .u64 .ptr .align 1 _Z15MatrixMulKerneliiiPfS_S__param_5
)
{
	.reg .pred 	%p<39>;
	.reg .b32 	%r<94>;
	.reg .b32 	%f<85>;
	.reg .b64 	%rd<24>;
	// demoted variable
	.shared .align 4 .b8 _ZZ15MatrixMulKerneliiiPfS_S_E4ds_A[16];
	// demoted variable
	.shared .align 4 .b8 _ZZ15MatrixMulKerneliiiPfS_S_E4ds_B[16];
	ld.param.u32 	%r52, [_Z15MatrixMulKerneliiiPfS_S__param_0];
	ld.param.u32 	%r53, [_Z15MatrixMulKerneliiiPfS_S__param_1];
	ld.param.u32 	%r54, [_Z15MatrixMulKerneliiiPfS_S__param_2];
	ld.param.u64 	%rd6, [_Z15MatrixMulKerneliiiPfS_S__param_3];
	ld.param.u64 	%rd7, [_Z15MatrixMulKerneliiiPfS_S__param_4];
	cvta.to.global.u64 	%rd1, %rd7;
	cvta.to.global.u64 	%rd2, %rd6;
	mov.u32 	%r55, %ctaid.x;
	mov.u32 	%r56, %ctaid.y;
	mov.u32 	%r1, %tid.x;
	mov.u32 	%r2, %tid.y;
	mov.u32 	%r57, %ntid.y;
	mad.lo.s32 	%r3, %r56, %r57, %r2;
	mov.u32 	%r58, %ntid.x;
	mad.lo.s32 	%r4, %r55, %r58, %r1;
	setp.lt.s32 	%p1, %r53, 0;
	mov.f32 	%f84, 0f00000000;
	@%p1 bra 	$L__BB0_27;
	add.s32 	%r60, %r53, -1;
	shr.u32 	%r61, %r60, 31;
	add.s32 	%r62, %r60, %r61;
	shr.s32 	%r63, %r62, 1;
	shl.b32 	%r64, %r2, 3;
	mov.u32 	%r65, _ZZ15MatrixMulKerneliiiPfS_S_E4ds_A;
	add.s32 	%r5, %r65, %r64;
	shl.b32 	%r66, %r1, 2;
	add.s32 	%r6, %r5, %r66;
	mul.lo.s32 	%r7, %r53, %r3;
	mov.u32 	%r67, _ZZ15MatrixMulKerneliiiPfS_S_E4ds_B;
	add.s32 	%r9, %r67, %r66;
	add.s32 	%r8, %r9, %r64;
	add.s32 	%r10, %r63, 1;
	and.b32  	%r11, %r10, 3;
	setp.lt.u32 	%p2, %r53, 7;
	mov.f32 	%f84, 0f00000000;
	mov.b32 	%r88, 0;
	@%p2 bra 	$L__BB0_20;
	and.b32  	%r88, %r10, 2147483644;
	neg.s32 	%r87, %r88;
	add.s32 	%r68, %r2, 6;
	mad.lo.s32 	%r85, %r54, %r68, %r4;
	add.s32 	%r69, %r2, 4;
	mad.lo.s32 	%r84, %r54, %r69, %r4;
	add.s32 	%r70, %r2, 2;
	mad.lo.s32 	%r83, %r54, %r70, %r4;
	mad.lo.s32 	%r82, %r2, %r54, %r4;
	add.s32 	%r80, %r1, %r7;
	mov.f32 	%f84, 0f00000000;
	mov.u32 	%r81, %r1;
	mov.u32 	%r86, %r2;
$L__BB0_3:
	setp.ge.s32 	%p3, %r3, %r52;
	setp.ge.s32 	%p4, %r81, %r53;
	mul.wide.s32 	%rd8, %r80, 4;
	add.s64 	%rd3, %rd2, %rd8;
	mov.f32 	%f71, 0f00000000;
	or.pred  	%p5, %p3, %p4;
	@%p5 bra 	$L__BB0_5;
	ld.global.f32 	%f71, [%rd3];
$L__BB0_5:
	setp.ge.s32 	%p6, %r4, %r54;
	st.shared.f32 	[%r6], %f71;
	setp.ge.s32 	%p7, %r86, %r53;
	mov.f32 	%f72, 0f00000000;
	or.pred  	%p8, %p6, %p7;
	@%p8 bra 	$L__BB0_7;
	mul.wide.s32 	%rd9, %r82, 4;
	add.s64 	%rd10, %rd1, %rd9;
	ld.global.f32 	%f72, [%rd10];
$L__BB0_7:
	st.shared.f32 	[%r8], %f72;
	bar.sync 	0;
	ld.shared.f32 	%f38, [%r5];
	ld.shared.f32 	%f39, [%r9];
	fma.rn.f32 	%f40, %f38, %f39, %f84;
	ld.shared.f32 	%f41, [%r5+4];
	ld.shared.f32 	%f42, [%r9+8];
	fma.rn.f32 	%f6, %f41, %f42, %f40;
	bar.sync 	0;
	add.s32 	%r71, %r81, 2;
	setp.ge.s32 	%p10, %r71, %r53;
	mov.f32 	%f73, 0f00000000;
	or.pred  	%p11, %p3, %p10;
	@%p11 bra 	$L__BB0_9;
	ld.global.f32 	%f73, [%rd3+8];
$L__BB0_9:
	st.shared.f32 	[%r6], %f73;
	add.s32 	%r72, %r86, 2;
	setp.ge.s32 	%p13, %r72, %r53;
	mov.f32 	%f74, 0f00000000;
	or.pred  	%p14, %p6, %p13;
	@%p14 bra 	$L__BB0_11;
	mul.wide.s32 	%rd11, %r83, 4;
	add.s64 	%rd12, %rd1, %rd11;
	ld.global.f32 	%f74, [%rd12];
$L__BB0_11:
	st.shared.f32 	[%r8], %f74;
	bar.sync 	0;
	ld.shared.f32 	%f45, [%r5];
	ld.shared.f32 	%f46, [%r9];
	fma.rn.f32 	%f47, %f45, %f46, %f6;
	ld.shared.f32 	%f48, [%r5+4];
	ld.shared.f32 	%f49, [%r9+8];
	fma.rn.f32 	%f11, %f48, %f49, %f47;
	bar.sync 	0;
	add.s32 	%r73, %r81, 4;
	setp.ge.s32 	%p16, %r73, %r53;
	mov.f32 	%f75, 0f00000000;
	or.pred  	%p17, %p3, %p16;
	@%p17 bra 	$L__BB0_13;
	ld.global.f32 	%f75, [%rd3+16];
$L__BB0_13:
	st.shared.f32 	[%r6], %f75;
	add.s32 	%r74, %r86, 4;
	setp.ge.s32 	%p19, %r74, %r53;
	mov.f32 	%f76, 0f00000000;
	or.pred  	%p20, %p6, %p19;
	@%p20 bra 	$L__BB0_15;
	mul.wide.s32 	%rd13, %r84, 4;
	add.s64 	%rd14, %rd1, %rd13;
	ld.global.f32 	%f76, [%rd14];
$L__BB0_15:
	st.shared.f32 	[%r8], %f76;
	bar.sync 	0;
	ld.shared.f32 	%f52, [%r5];
	ld.shared.f32 	%f53, [%r9];
	fma.rn.f32 	%f54, %f52, %f53, %f11;
	ld.shared.f32 	%f55, [%r5+4];
	ld.shared.f32 	%f56, [%r9+8];
	fma.rn.f32 	%f16, %f55, %f56, %f54;
	bar.sync 	0;
	add.s32 	%r75, %r81, 6;
	setp.ge.s32 	%p22, %r75, %r53;
	mov.f32 	%f77, 0f00000000;
	or.pred  	%p23, %p3, %p22;
	@%p23 bra 	$L__BB0_17;
	ld.global.f32 	%f77, [%rd3+24];
$L__BB0_17:
	st.shared.f32 	[%r6], %f77;
	add.s32 	%r76, %r86, 6;
	setp.ge.s32 	%p25, %r76, %r53;
	mov.f32 	%f78, 0f00000000;
	or.pred  	%p26, %p6, %p25;
	@%p26 bra 	$L__BB0_19;
	mul.wide.s32 	%rd15, %r85, 4;
	add.s64 	%rd16, %rd1, %rd15;
	ld.global.f32 	%f78, [%rd16];
$L__BB0_19:
	st.shared.f32 	[%r8], %f78;
	bar.sync 	0;
	ld.shared.f32 	%f58, [%r5];
	ld.shared.f32 	%f59, [%r9];
	fma.rn.f32 	%f60, %f58, %f59, %f16;
	ld.shared.f32 	%f61, [%r5+4];
	ld.shared.f32 	%f62, [%r9+8];
	fma.rn.f32 	%f84, %f61, %f62, %f60;
	bar.sync 	0;
	add.s32 	%r87, %r87, 4;
	add.s32 	%r86, %r86, 8;
	shl.b32 	%r77, %r54, 3;
	add.s32 	%r85, %r85, %r77;
	add.s32 	%r84, %r84, %r77;
	add.s32 	%r83, %r83, %r77;
	add.s32 	%r82, %r82, %r77;
	add.s32 	%r81, %r81, 8;
	add.s32 	%r80, %r80, 8;
	setp.ne.s32 	%p27, %r87, 0;
	@%p27 bra 	$L__BB0_3;
$L__BB0_20:
	setp.eq.s32 	%p28, %r11, 0;
	@%p28 bra 	$L__BB0_27;
	shl.b32 	%r78, %r88, 1;
	add.s32 	%r92, %r2, %r78;
	mad.lo.s32 	%r93, %r54, %r92, %r4;
	shl.b32 	%r38, %r54, 1;
	add.s32 	%r90, %r1, %r78;
	mad.lo.s32 	%r91, %r53, %r3, %r90;
	neg.s32 	%r89, %r11;
$L__BB0_22:
	.pragma "nounroll";
	setp.ge.s32 	%p29, %r3, %r52;
	mul.wide.s32 	%rd17, %r91, 4;
	add.s64 	%rd4, %rd2, %rd17;
	setp.ge.s32 	%p30, %r90, %r53;
	mov.f32 	%f82, 0f00000000;
	or.pred  	%p31, %p29, %p30;
	@%p31 bra 	$L__BB0_24;
	ld.global.f32 	%f82, [%rd4];
$L__BB0_24:
	setp.ge.s32 	%p32, %r4, %r54;
	st.shared.f32 	[%r6], %f82;
	setp.ge.s32 	%p33, %r92, %r53;
	mov.f32 	%f83, 0f00000000;
	or.pred  	%p34, %p32, %p33;
	@%p34 bra 	$L__BB0_26;
	mul.wide.s32 	%rd18, %r93, 4;
	add.s64 	%rd19, %rd1, %rd18;
	ld.global.f32 	%f83, [%rd19];
$L__BB0_26:
	st.shared.f32 	[%r8], %f83;
	bar.sync 	0;
	ld.shared.f32 	%f65, [%r5];
	ld.shared.f32 	%f66, [%r9];
	fma.rn.f32 	%f67, %f65, %f66, %f84;
	ld.shared.f32 	%f68, [%r5+4];
	ld.shared.f32 	%f69, [%r9+8];
	fma.rn.f32 	%f84, %f68, %f69, %f67;
	bar.sync 	0;
	add.s32 	%r93, %r93, %r38;
	add.s32 	%r92, %r92, 2;
	add.s32 	%r91, %r91, 2;
	add.s32 	%r90, %r90, 2;
	add.s32 	%r89, %r89, 1;
	setp.ne.s32 	%p35, %r89, 0;
	@%p35 bra 	$L__BB0_22;
$L__BB0_27:
	setp.ge.s32 	%p36, %r3, %r52;
	setp.ge.s32 	%p37, %r4, %r54;
	or.pred  	%p38, %p36, %p37;
	@%p38 bra 	$L__BB0_29;
	ld.param.u64 	%rd23, [_Z15MatrixMulKerneliiiPfS_S__param_5];
	mad.lo.s32 	%r79, %r54, %r3, %r4;
	cvta.to.global.u64 	%rd20, %rd23;
	mul.wide.s32 	%rd21, %r79, 4;
	add.s64 	%rd22, %rd20, %rd21;
	st.global.f32 	[%rd22], %f84;
$L__BB0_29:
	ret;

}


// ===== COMPILED SASS (sm_100) =====

	.target	sm_100

	.elftype	@"ET_EXEC"


//--------------------- .note.nv.tkinfo           --------------------------
	.section	.note.nv.tkinfo,"",@"SHT_NOTE"
	.sectionflags	@"SHF_NOTE_NV_TKINFO"
	.tkinfo
        /*0018*/ 	.word	0x00000002
        /*0030*/ 	.string	""
        /*0030*/ 	.string	"ptxas"
        /*0030*/ 	.string	"Cuda compilation tools, release 13.0, V13.0.88"
        /*0030*/ 	.string	"Build cuda_13.0.r13.0/compiler.36424714_0"
        /*0030*/ 	.string	"-arch sm_100 -m 64 "



//--------------------- .note.nv.cuinfo           --------------------------
	.section	.note.nv.cuinfo,"",@"SHT_NOTE"
	.sectionflags	@"SHF_NOTE_NV_CUINFO"
        /*0018*/ 	.short	0x0002
        /*001a*/ 	.short	0x0064
        /*001c*/ 	.short	0x0082
	.zero		2


//--------------------- .nv.info                  --------------------------
	.section	.nv.info,"",@"SHT_CUDA_INFO"
	.align	4


	//----- nvinfo : EIATTR_REGCOUNT
	.align		4
        /*0000*/ 	.byte	0x04, 0x2f
        /*0002*/ 	.short	(.L_1 - .L_0)
	.align		4
.L_0:
        /*0004*/ 	.word	index@(_Z15MatrixMulKerneliiiPfS_S_)
        /*0008*/ 	.word	0x00000020


	//----- nvinfo : EIATTR_FRAME_SIZE
	.align		4
.L_1:
        /*000c*/ 	.byte	0x04, 0x11
        /*000e*/ 	.short	(.L_3 - .L_2)
	.align		4
.L_2:
        /*0010*/ 	.word	index@(_Z15MatrixMulKerneliiiPfS_S_)
        /*0014*/ 	.word	0x00000000


	//----- nvinfo : EIATTR_MIN_STACK_SIZE
	.align		4
.L_3:
        /*0018*/ 	.byte	0x04, 0x12
        /*001a*/ 	.short	(.L_5 - .L_4)
	.align		4
.L_4:
        /*001c*/ 	.word	index@(_Z15MatrixMulKerneliiiPfS_S_)
        /*0020*/ 	.word	0x00000000
.L_5:


//--------------------- .nv.compat                --------------------------
	.section	.nv.compat,"",@"SHT_CUDA_COMPAT_INFO"
	.align	4
        /*0000*/ 	.byte	0x02, 0x09, 0x00, 0x00, 0x02, 0x02, 0x01, 0x00, 0x02, 0x05, 0x05, 0x00, 0x03, 0x07, 0x01, 0x01
        /*0010*/ 	.byte	0x02, 0x03, 0x00, 0x00, 0x02, 0x06, 0x01, 0x00, 0x04, 0x0b, 0x08, 0x00, 0x09, 0x00, 0x00, 0x00
        /*0020*/ 	.byte	0x00, 0x00, 0x00, 0x00


//--------------------- .nv.info._Z15MatrixMulKerneliiiPfS_S_ --------------------------
	.section	.nv.info._Z15MatrixMulKerneliiiPfS_S_,"",@"SHT_CUDA_INFO"
	.sectionflags	@""
	.align	4


	//----- nvinfo : EIATTR_CUDA_API_VERSION
	.align		4
        /*0000*/ 	.byte	0x04, 0x37
        /*0002*/ 	.short	(.L_7 - .L_6)
.L_6:
        /*0004*/ 	.word	0x00000082


	//----- nvinfo : EIATTR_KPARAM_INFO
	.align		4
.L_7:
        /*0008*/ 	.byte	0x04, 0x17
        /*000a*/ 	.short	(.L_9 - .L_8)
.L_8:
        /*000c*/ 	.word	0x00000000
        /*0010*/ 	.short	0x0005
        /*0012*/ 	.short	0x0020
        /*0014*/ 	.byte	0x00, 0xf5, 0x21, 0x00


	//----- nvinfo : EIATTR_KPARAM_INFO
	.align		4
.L_9:
        /*0018*/ 	.byte	0x04, 0x17
        /*001a*/ 	.short	(.L_11 - .L_10)
.L_10:
        /*001c*/ 	.word	0x00000000
        /*0020*/ 	.short	0x0004
        /*0022*/ 	.short	0x0018
        /*0024*/ 	.byte	0x00, 0xf5, 0x21, 0x00


	//----- nvinfo : EIATTR_KPARAM_INFO
	.align		4
.L_11:
        /*0028*/ 	.byte	0x04, 0x17
        /*002a*/ 	.short	(.L_13 - .L_12)
.L_12:
        /*002c*/ 	.word	0x00000000
        /*0030*/ 	.short	0x0003
        /*0032*/ 	.short	0x0010
        /*0034*/ 	.byte	0x00, 0xf5, 0x21, 0x00


	//----- nvinfo : EIATTR_KPARAM_INFO
	.align		4
.L_13:
        /*0038*/ 	.byte	0x04, 0x17
        /*003a*/ 	.short	(.L_15 - .L_14)
.L_14:
        /*003c*/ 	.word	0x00000000
        /*0040*/ 	.short	0x0002
        /*0042*/ 	.short	0x0008
        /*0044*/ 	.byte	0x00, 0xf0, 0x11, 0x00


	//----- nvinfo : EIATTR_KPARAM_INFO
	.align		4
.L_15:
        /*0048*/ 	.byte	0x04, 0x17
        /*004a*/ 	.short	(.L_17 - .L_16)
.L_16:
        /*004c*/ 	.word	0x00000000
        /*0050*/ 	.short	0x0001
        /*0052*/ 	.short	0x0004
        /*0054*/ 	.byte	0x00, 0xf0, 0x11, 0x00


	//----- nvinfo : EIATTR_KPARAM_INFO
	.align		4
.L_17:
        /*0058*/ 	.byte	0x04, 0x17
        /*005a*/ 	.short	(.L_19 - .L_18)
.L_18:
        /*005c*/ 	.word	0x00000000
        /*0060*/ 	.short	0x0000
        /*0062*/ 	.short	0x0000
        /*0064*/ 	.byte	0x00, 0xf0, 0x11, 0x00


	//----- nvinfo : EIATTR_SPARSE_MMA_MASK
	.align		4
.L_19:
        /*0068*/ 	.byte	0x03, 0x50
        /*006a*/ 	.short	0x0000


	//----- nvinfo : EIATTR_MAXREG_COUNT
	.align		4
        /*006c*/ 	.byte	0x03, 0x1b
        /*006e*/ 	.short	0x00ff


	//----- nvinfo : EIATTR_NUM_BARRIERS
	.align		4
        /*0070*/ 	.byte	0x02, 0x4c
        /*0072*/ 	.byte	0x01
	.zero		1


	//----- nvinfo : EIATTR_MERCURY_ISA_VERSION
	.align		4
        /*0074*/ 	.byte	0x03, 0x5f
        /*0076*/ 	.short	0x0101


	//----- nvinfo : EIATTR_VRC_CTA_INIT_COUNT
	.align		4
        /*0078*/ 	.byte	0x02, 0x4a
	.zero		1
	.zero		1


	//----- nvinfo : EIATTR_EXIT_INSTR_OFFSETS
	.align		4
        /*007c*/ 	.byte	0x04, 0x1c
        /*007e*/ 	.short	(.L_21 - .L_20)


	//   ....[0]....
.L_20:
        /*0080*/ 	.word	0x00000b40


	//   ....[1]....
        /*0084*/ 	.word	0x00000b90


	//----- nvinfo : EIATTR_CBANK_PARAM_SIZE
	.align		4
.L_21:
        /*0088*/ 	.byte	0x03, 0x19
        /*008a*/ 	.short	0x0028


	//----- nvinfo : EIATTR_PARAM_CBANK
	.align		4
        /*008c*/ 	.byte	0x04, 0x0a
        /*008e*/ 	.short	(.L_23 - .L_22)
	.align		4
.L_22:
        /*0090*/ 	.word	index@(.nv.constant0._Z15MatrixMulKerneliiiPfS_S_)
        /*0094*/ 	.short	0x0380
        /*0096*/ 	.short	0x0028


	//----- nvinfo : EIATTR_SW_WAR
	.align		4
.L_23:
        /*0098*/ 	.byte	0x04, 0x36
        /*009a*/ 	.short	(.L_25 - .L_24)
.L_24:
        /*009c*/ 	.word	0x00000008
.L_25:


//--------------------- .nv.callgraph             --------------------------
	.section	.nv.callgraph,"",@"SHT_CUDA_CALLGRAPH"
	.align	4
	.sectionentsize	8
	.align		4
        /*0000*/ 	.word	0x00000000
	.align		4
        /*0004*/ 	.word	0xffffffff
	.align		4
        /*0008*/ 	.word	0x00000000
	.align		4
        /*000c*/ 	.word	0xfffffffe
	.align		4
        /*0010*/ 	.word	0x00000000
	.align		4
        /*0014*/ 	.word	0xfffffffd
	.align		4
        /*0018*/ 	.word	0x00000000
	.align		4
        /*001c*/ 	.word	0xfffffffc


//--------------------- .text._Z15MatrixMulKerneliiiPfS_S_ --------------------------
	.section	.text._Z15MatrixMulKerneliiiPfS_S_,"ax",@progbits
	.align	128
        .global         _Z15MatrixMulKerneliiiPfS_S_
        .type           _Z15MatrixMulKerneliiiPfS_S_,@function
        .size           _Z15MatrixMulKerneliiiPfS_S_,(.L_x_5 - _Z15MatrixMulKerneliiiPfS_S_)
        .other          _Z15MatrixMulKerneliiiPfS_S_,@"STO_CUDA_ENTRY STV_DEFAULT"
_Z15MatrixMulKerneliiiPfS_S_:
.text._Z15MatrixMulKerneliiiPfS_S_:
[----:B------:R-:W-:Y:S01]  /*0000*/  LDC R1, c[0x0][0x37c] ;  /* 0x0000df00ff017b82 */ /* 0x000fe20000000800 */
[----:B------:R-:W0:Y:S01]  /*0010*/  S2R R0, SR_TID.Y ;  /* 0x0000000000007919 */ /* 0x000e220000002200 */
[----:B------:R-:W1:Y:S06]  /*0020*/  LDCU UR8, c[0x0][0x384] ;  /* 0x00007080ff0877ac */ /* 0x000e6c0008000800 */
[----:B------:R-:W0:Y:S01]  /*0030*/  LDC R5, c[0x0][0x364] ;  /* 0x0000d900ff057b82 */ /* 0x000e220000000800 */
[----:B------:R-:W-:Y:S01]  /*0040*/  HFMA2 R23, -RZ, RZ, 0, 0 ;  /* 0x00000000ff177431 */ /* 0x000fe200000001ff */
[----:B------:R-:W2:Y:S01]  /*0050*/  S2R R2, SR_TID.X ;  /* 0x0000000000027919 */ /* 0x000ea20000002100 */
[----:B------:R-:W3:Y:S05]  /*0060*/  LDCU.64 UR10, c[0x0][0x358] ;  /* 0x00006b00ff0a77ac */ /* 0x000eea0008000a00 */
[----:B------:R-:W-:Y:S08]  /*0070*/  S2UR UR4, SR_CTAID.X ;  /* 0x00000000000479c3 */ /* 0x000ff00000002500 */
[----:B------:R-:W0:Y:S01]  /*0080*/  S2UR UR5, SR_CTAID.Y ;  /* 0x00000000000579c3 */ /* 0x000e220000002600 */
[----:B-1----:R-:W-:-:S07]  /*0090*/  UISETP.GE.AND UP0, UPT, UR8, URZ, UPT ;  /* 0x000000ff0800728c */ /* 0x002fce000bf06270 */
[----:B------:R-:W2:Y:S01]  /*00a0*/  LDC R3, c[0x0][0x360] ;  /* 0x0000d800ff037b82 */ /* 0x000ea20000000800 */
[----:B0-----:R-:W-:Y:S02]  /*00b0*/  IMAD R5, R5, UR5, R0 ;  /* 0x0000000505057c24 */ /* 0x001fe4000f8e0200 */
[----:B--2---:R-:W-:Y:S01]  /*00c0*/  IMAD R4, R3, UR4, R2 ;  /* 0x0000000403047c24 */ /* 0x004fe2000f8e0202 */
[----:B---3--:R-:W-:Y:S06]  /*00d0*/  BRA.U !UP0, `(.L_x_0) ;  /* 0x0000000908887547 */ /* 0x008fec000b800000 */
[----:B------:R-:W0:Y:S01]  /*00e0*/  S2UR UR7, SR_CgaCtaId ;  /* 0x00000000000779c3 */ /* 0x000e220000008800 */
[----:B------:R-:W-:Y:S01]  /*00f0*/  UMOV UR5, 0x400 ;  /* 0x0000040000057882 */ /* 0x000fe20000000000 */
[----:B------:R-:W-:Y:S01]  /*0100*/  UIADD3 UR4, UPT, UPT, UR8, -0x1, URZ ;  /* 0xffffffff08047890 */ /* 0x000fe2000fffe0ff */
[----:B------:R-:W-:Y:S01]  /*0110*/  IMAD.MOV.U32 R23, RZ, RZ, RZ ;  /* 0x000000ffff177224 */ /* 0x000fe200078e00ff */
[----:B------:R-:W-:Y:S01]  /*0120*/  UIADD3 UR6, UPT, UPT, UR5, 0x10, URZ ;  /* 0x0000001005067890 */ /* 0x000fe2000fffe0ff */
[----:B------:R-:W-:Y:S01]  /*0130*/  MOV R11, RZ ;  /* 0x000000ff000b7202 */ /* 0x000fe20000000f00 */
[----:B------:R-:W-:Y:S02]  /*0140*/  UISETP.GE.U32.AND UP1, UPT, UR8, 0x7, UPT ;  /* 0x000000070800788c */ /* 0x000fe4000bf26070 */
[----:B------:R-:W-:-:S04]  /*0150*/  ULEA.HI UR4, UR4, UR4, URZ, 0x1 ;  /* 0x0000000404047291 */ /* 0x000fc8000f8f08ff */
[----:B------:R-:W-:Y:S02]  /*0160*/  ULEA.HI.SX32 UR4, UR4, 0x1, 0x1f ;  /* 0x0000000104047891 */ /* 0x000fe4000f8ffaff */
[----:B0-----:R-:W-:Y:S02]  /*0170*/  ULEA UR5, UR7, UR5, 0x18 ;  /* 0x0000000507057291 */ /* 0x001fe4000f8ec0ff */
[----:B------:R-:W-:Y:S02]  /*0180*/  ULEA UR6, UR7, UR6, 0x18 ;  /* 0x0000000607067291 */ /* 0x000fe4000f8ec0ff */
[----:B------:R-:W-:Y:S02]  /*0190*/  ULOP3.LUT UR7, UR4, 0x3, URZ, 0xc0, !UPT ;  /* 0x0000000304077892 */ /* 0x000fe4000f8ec0ff */
[----:B------:R-:W-:Y:S02]  /*01a0*/  LEA R7, R0, UR5, 0x3 ;  /* 0x0000000500077c11 */ /* 0x000fe4000f8e18ff */
[----:B------:R-:W-:Y:S01]  /*01b0*/  LEA R9, R2, UR6, 0x2 ;  /* 0x0000000602097c11 */ /* 0x000fe2000f8e10ff */
[----:B------:R-:W-:-:S02]  /*01c0*/  UISETP.NE.AND UP0, UPT, UR7, URZ, UPT ;  /* 0x000000ff0700728c */ /* 0x000fc4000bf05270 */
[----:B------:R-:W-:Y:S01]  /*01d0*/  IMAD R6, R2, 0x4, R7 ;  /* 0x0000000402067824 */ /* 0x000fe200078e0207 */
[----:B------:R-:W-:Y:S01]  /*01e0*/  LEA R8, R0, R9, 0x3 ;  /* 0x0000000900087211 */ /* 0x000fe200078e18ff */
[----:B------:R-:W-:Y:S07]  /*01f0*/  BRA.U !UP1, `(.L_x_1) ;  /* 0x0000000509ac7547 */ /* 0x000fee000b800000 */
[----:B------:R-:W0:Y:S01]  /*0200*/  LDC R13, c[0x0][0x388] ;  /* 0x0000e200ff0d7b82 */ /* 0x000e220000000800 */
[----:B------:R-:W1:Y:S01]  /*0210*/  LDCU UR9, c[0x0][0x388] ;  /* 0x00007100ff0977ac */ /* 0x000e620008000800 */
[C---:B------:R-:W-:Y:S01]  /*0220*/  IADD3 R11, PT, PT, R0.reuse, 0x4, RZ ;  /* 0x00000004000b7810 */ /* 0x040fe20007ffe0ff */
[C---:B------:R-:W-:Y:S01]  /*0230*/  VIADD R21, R0.reuse, 0x6 ;  /* 0x0000000600157836 */ /* 0x040fe20000000000 */
[----:B------:R-:W-:Y:S01]  /*0240*/  MOV R23, RZ ;  /* 0x000000ff00177202 */ /* 0x000fe20000000f00 */
[----:B------:R-:W2:Y:S01]  /*0250*/  LDCU UR6, c[0x0][0x380] ;  /* 0x00007000ff0677ac */ /* 0x000ea20008000800 */
[----:B------:R-:W-:Y:S01]  /*0260*/  VIADD R15, R0, 0x2 ;  /* 0x00000002000f7836 */ /* 0x000fe20000000000 */
[----:B------:R-:W-:Y:S01]  /*0270*/  MOV R3, R0 ;  /* 0x0000000000037202 */ /* 0x000fe20000000f00 */
[--C-:B------:R-:W-:Y:S01]  /*0280*/  IMAD R12, R5, UR8, R2.reuse ;  /* 0x00000008050c7c24 */ /* 0x100fe2000f8e0202 */
[----:B------:R-:W-:Y:S01]  /*0290*/  ULOP3.LUT UR4, UR4, 0x7ffffffc, URZ, 0xc0, !UPT ;  /* 0x7ffffffc04047892 */ /* 0x000fe2000f8ec0ff */
[----:B------:R-:W-:Y:S01]  /*02a0*/  IMAD.MOV.U32 R20, RZ, RZ, R2 ;  /* 0x000000ffff147224 */ /* 0x000fe200078e0002 */
[----:B------:R-:W3:Y:S01]  /*02b0*/  LDCU UR5, c[0x0][0x384] ;  /* 0x00007080ff0577ac */ /* 0x000ee20008000800 */
[----:B-1----:R-:W-:-:S02]  /*02c0*/  IMAD R24, R11, UR9, R4 ;  /* 0x000000090b187c24 */ /* 0x002fc4000f8e0204 */
[--C-:B------:R-:W-:Y:S02]  /*02d0*/  IMAD R21, R21, UR9, R4.reuse ;  /* 0x0000000915157c24 */ /* 0x100fe4000f8e0204 */
[--C-:B------:R-:W-:Y:S01]  /*02e0*/  IMAD R22, R15, UR9, R4.reuse ;  /* 0x000000090f167c24 */ /* 0x100fe2000f8e0204 */
[----:B--2---:R-:W-:Y:S01]  /*02f0*/  ISETP.GE.AND P1, PT, R5, UR6, PT ;  /* 0x0000000605007c0c */ /* 0x004fe2000bf26270 */
[----:B------:R-:W-:Y:S01]  /*0300*/  IMAD R10, R0, UR9, R4 ;  /* 0x00000009000a7c24 */ /* 0x000fe2000f8e0204 */
[----:B------:R-:W-:Y:S02]  /*0310*/  UIADD3 UR6, UPT, UPT, -UR4, URZ, URZ ;  /* 0x000000ff04067290 */ /* 0x000fe4000fffe1ff */
[----:B------:R-:W-:-:S10]  /*0320*/  IMAD.U32 R11, RZ, RZ, UR4 ;  /* 0x00000004ff0b7e24 */ /* 0x000fd4000f8e00ff */
.L_x_2:
[----:B0-----:R-:W-:Y:S01]  /*0330*/  ISETP.GE.AND P0, PT, R4, R13, PT ;  /* 0x0000000d0400720c */ /* 0x001fe20003f06270 */
[----:B---3--:R-:W-:Y:S01]  /*0340*/  UMOV UR8, UR5 ;  /* 0x0000000500087c82 */ /* 0x008fe20008000000 */
[----:B------:R-:W0:Y:S01]  /*0350*/  LDC.64 R14, c[0x0][0x390] ;  /* 0x0000e400ff0e7b82 */ /* 0x000e220000000a00 */
[----:B------:R-:W-:Y:S01]  /*0360*/  ISETP.GE.OR P2, PT, R20, UR8, P1 ;  /* 0x0000000814007c0c */ /* 0x000fe20008f46670 */
[----:B------:R-:W-:Y:S01]  /*0370*/  HFMA2 R29, -RZ, RZ, 0, 0 ;  /* 0x00000000ff1d7431 */ /* 0x000fe200000001ff */
[----:B------:R-:W-:Y:S02]  /*0380*/  ISETP.GE.OR P3, PT, R3, UR8, P0 ;  /* 0x0000000803007c0c */ /* 0x000fe40008766670 */
[----:B------:R-:W-:-:S11]  /*0390*/  MOV R25, RZ ;  /* 0x000000ff00197202 */ /* 0x000fd60000000f00 */
[----:B------:R-:W1:Y:S01]  /*03a0*/  @!P3 LDC.64 R16, c[0x0][0x398] ;  /* 0x0000e600ff10bb82 */ /* 0x000e620000000a00 */
[----:B0-----:R-:W-:-:S05]  /*03b0*/  IMAD.WIDE R14, R12, 0x4, R14 ;  /* 0x000000040c0e7825 */ /* 0x001fca00078e020e */
[----:B------:R-:W2:Y:S01]  /*03c0*/  @!P2 LDG.E R25, desc[UR10][R14.64] ;  /* 0x0000000a0e19a981 */ /* 0x000ea2000c1e1900 */
[----:B-1----:R-:W-:-:S05]  /*03d0*/  @!P3 IMAD.WIDE R26, R10, 0x4, R16 ;  /* 0x000000040a1ab825 */ /* 0x002fca00078e0210 */
[----:B------:R0:W3:Y:S01]  /*03e0*/  @!P3 LDG.E R29, desc[UR10][R26.64] ;  /* 0x0000000a1a1db981 */ /* 0x0000e2000c1e1900 */
[----:B------:R-:W-:-:S05]  /*03f0*/  VIADD R18, R3, 0x2 ;  /* 0x0000000203127836 */ /* 0x000fca0000000000 */
[----:B------:R-:W-:-:S13]  /*0400*/  ISETP.GE.OR P3, PT, R18, UR8, P0 ;  /* 0x0000000812007c0c */ /* 0x000fda0008766670 */
[----:B------:R-:W1:Y:S01]  /*0410*/  @!P3 LDC.64 R18, c[0x0][0x398] ;  /* 0x0000e600ff12bb82 */ /* 0x000e620000000a00 */
[----:B0-----:R-:W-:-:S04]  /*0420*/  IADD3 R26, PT, PT, R20, 0x2, RZ ;  /* 0x00000002141a7810 */ /* 0x001fc80007ffe0ff */
[----:B------:R-:W-:Y:S01]  /*0430*/  ISETP.GE.OR P2, PT, R26, UR8, P1 ;  /* 0x000000081a007c0c */ /* 0x000fe20008f46670 */
[----:B-1----:R-:W-:Y:S01]  /*0440*/  @!P3 IMAD.WIDE R26, R22, 0x4, R18 ;  /* 0x00000004161ab825 */ /* 0x002fe200078e0212 */
[----:B--2---:R-:W-:Y:S04]  /*0450*/  STS [R6], R25 ;  /* 0x0000001906007388 */ /* 0x004fe80000000800 */
[----:B---3--:R0:W-:Y:S01]  /*0460*/  STS [R8], R29 ;  /* 0x0000001d08007388 */ /* 0x0081e20000000800 */
[----:B------:R-:W-:Y:S06]  /*0470*/  BAR.SYNC.DEFER_BLOCKING 0x0 ;  /* 0x0000000000007b1d */ /* 0x000fec0000010000 */
[----:B------:R-:W-:Y:S04]  /*0480*/  LDS R28, [R9] ;  /* 0x00000000091c7984 */ /* 0x000fe80000000800 */
[----:B------:R-:W1:Y:S01]  /*0490*/  LDS.64 R16, [R7] ;  /* 0x0000000007107984 */ /* 0x000e620000000a00 */
[----:B0-----:R-:W-:-:S02]  /*04a0*/  IMAD.MOV.U32 R29, RZ, RZ, RZ ;  /* 0x000000ffff1d7224 */ /* 0x001fc400078e00ff */
[----:B-1----:R-:W-:Y:S02]  /*04b0*/  FFMA R16, R16, R28, R23 ;  /* 0x0000001c10107223 */ /* 0x002fe40000000017 */
[----:B------:R-:W0:Y:S01]  /*04c0*/  LDS R23, [R9+0x8] ;  /* 0x0000080009177984 */ /* 0x000e220000000800 */
[----:B------:R-:W-:Y:S01]  /*04d0*/  BAR.SYNC.DEFER_BLOCKING 0x0 ;  /* 0x0000000000007b1d */ /* 0x000fe20000010000 */
[----:B------:R-:W-:-:S05]  /*04e0*/  HFMA2 R28, -RZ, RZ, 0, 0 ;  /* 0x00000000ff1c7431 */ /* 0x000fca00000001ff */
[----:B------:R-:W2:Y:S04]  /*04f0*/  @!P2 LDG.E R29, desc[UR10][R14.64+0x8] ;  /* 0x0000080a0e1da981 */ /* 0x000ea8000c1e1900 */
[----:B------:R1:W3:Y:S02]  /*0500*/  @!P3 LDG.E R28, desc[UR10][R26.64] ;  /* 0x0000000a1a1cb981 */ /* 0x0002e4000c1e1900 */
[----:B-1----:R-:W-:-:S04]  /*0510*/  IADD3 R26, PT, PT, R3, 0x4, RZ ;  /* 0x00000004031a7810 */ /* 0x002fc80007ffe0ff */
[----:B------:R-:W-:Y:S01]  /*0520*/  ISETP.GE.OR P3, PT, R26, UR8, P0 ;  /* 0x000000081a007c0c */ /* 0x000fe20008766670 */
[----:B0-----:R-:W-:Y:S01]  /*0530*/  FFMA R27, R23, R17, R16 ;  /* 0x00000011171b7223 */ /* 0x001fe20000000010 */
[----:B------:R-:W-:-:S04]  /*0540*/  IADD3 R23, PT, PT, R20, 0x4, RZ ;  /* 0x0000000414177810 */ /* 0x000fc80007ffe0ff */
[----:B------:R-:W-:-:S07]  /*0550*/  ISETP.GE.OR P2, PT, R23, UR8, P1 ;  /* 0x0000000817007c0c */ /* 0x000fce0008f46670 */
[----:B------:R-:W0:Y:S02]  /*0560*/  @!P3 LDC.64 R16, c[0x0][0x398] ;  /* 0x0000e600ff10bb82 */ /* 0x000e240000000a00 */
[----:B0-----:R-:W-:Y:S01]  /*0570*/  @!P3 IMAD.WIDE R16, R24, 0x4, R16 ;  /* 0x000000041810b825 */ /* 0x001fe200078e0210 */
[----:B--2---:R-:W-:Y:S04]  /*0580*/  STS [R6], R29 ;  /* 0x0000001d06007388 */ /* 0x004fe80000000800 */
[----:B---3--:R-:W-:Y:S01]  /*0590*/  STS [R8], R28 ;  /* 0x0000001c08007388 */ /* 0x008fe20000000800 */
[----:B------:R-:W-:Y:S06]  /*05a0*/  BAR.SYNC.DEFER_BLOCKING 0x0 ;  /* 0x0000000000007b1d */ /* 0x000fec0000010000 */
[----:B------:R-:W-:Y:S04]  /*05b0*/  LDS R25, [R9] ;  /* 0x0000000009197984 */ /* 0x000fe80000000800 */
[----:B------:R-:W0:Y:S04]  /*05c0*/  LDS.64 R18, [R7] ;  /* 0x0000000007127984 */ /* 0x000e280000000a00 */
[----:B------:R-:W1:Y:S01]  /*05d0*/  LDS R23, [R9+0x8] ;  /* 0x0000080009177984 */ /* 0x000e620000000800 */
[----:B0-----:R-:W-:Y:S01]  /*05e0*/  FFMA R18, R18, R25, R27 ;  /* 0x0000001912127223 */ /* 0x001fe2000000001b */
[----:B------:R-:W-:Y:S01]  /*05f0*/  MOV R25, RZ ;  /* 0x000000ff00197202 */ /* 0x000fe20000000f00 */
[----:B------:R-:W-:Y:S01]  /*0600*/  BAR.SYNC.DEFER_BLOCKING 0x0 ;  /* 0x0000000000007b1d */ /* 0x000fe20000010000 */
[----:B------:R-:W-:-:S05]  /*0610*/  IMAD.MOV.U32 R27, RZ, RZ, RZ ;  /* 0x000000ffff1b7224 */ /* 0x000fca00078e00ff */
[----:B------:R-:W2:Y:S04]  /*0620*/  @!P2 LDG.E R25, desc[UR10][R14.64+0x10] ;  /* 0x0000100a0e19a981 */ /* 0x000ea8000c1e1900 */
[----:B------:R-:W3:Y:S01]  /*0630*/  @!P3 LDG.E R27, desc[UR10][R16.64] ;  /* 0x0000000a101bb981 */ /* 0x000ee2000c1e1900 */
[----:B------:R-:W-:-:S05]  /*0640*/  VIADD R28, R3, 0x6 ;  /* 0x00000006031c7836 */ /* 0x000fca0000000000 */
[----:B------:R-:W-:Y:S01]  /*0650*/  ISETP.GE.OR P0, PT, R28, UR8, P0 ;  /* 0x000000081c007c0c */ /* 0x000fe20008706670 */
[----:B-1----:R-:W-:Y:S01]  /*0660*/  FFMA R23, R23, R19, R18 ;  /* 0x0000001317177223 */ /* 0x002fe20000000012 */
[----:B------:R-:W-:-:S04]  /*0670*/  IADD3 R26, PT, PT, R20, 0x6, RZ ;  /* 0x00000006141a7810 */ /* 0x000fc80007ffe0ff */
[----:B------:R-:W-:-:S07]  /*0680*/  ISETP.GE.OR P2, PT, R26, UR8, P1 ;  /* 0x000000081a007c0c */ /* 0x000fce0008f46670 */
[----:B------:R-:W0:Y:S02]  /*0690*/  @!P0 LDC.64 R18, c[0x0][0x398] ;  /* 0x0000e600ff128b82 */ /* 0x000e240000000a00 */
[----:B0-----:R-:W-:Y:S01]  /*06a0*/  @!P0 IMAD.WIDE R28, R21, 0x4, R18 ;  /* 0x00000004151c8825 */ /* 0x001fe200078e0212 */
[----:B------:R-:W-:Y:S01]  /*06b0*/  MOV R19, RZ ;  /* 0x000000ff00137202 */ /* 0x000fe20000000f00 */
[----:B--2---:R-:W-:Y:S04]  /*06c0*/  STS [R6], R25 ;  /* 0x0000001906007388 */ /* 0x004fe80000000800 */
[----:B---3--:R0:W-:Y:S01]  /*06d0*/  STS [R8], R27 ;  /* 0x0000001b08007388 */ /* 0x0081e20000000800 */
[----:B------:R-:W-:Y:S01]  /*06e0*/  BAR.SYNC.DEFER_BLOCKING 0x0 ;  /* 0x0000000000007b1d */ /* 0x000fe20000010000 */
[----:B0-----:R-:W-:-:S05]  /*06f0*/  HFMA2 R27, -RZ, RZ, 0, 0 ;  /* 0x00000000ff1b7431 */ /* 0x001fca00000001ff */
[----:B------:R-:W-:Y:S04]  /*0700*/  LDS R25, [R9] ;  /* 0x0000000009197984 */ /* 0x000fe80000000800 */
[----:B------:R-:W-:Y:S04]  /*0710*/  LDS R26, [R9+0x8] ;  /* 0x00000800091a7984 */ /* 0x000fe80000000800 */
[----:B------:R-:W0:Y:S01]  /*0720*/  LDS.64 R16, [R7] ;  /* 0x0000000007107984 */ /* 0x000e220000000a00 */
[----:B------:R-:W-:Y:S06]  /*0730*/  BAR.SYNC.DEFER_BLOCKING 0x0 ;  /* 0x0000000000007b1d */ /* 0x000fec0000010000 */
[----:B------:R-:W2:Y:S04]  /*0740*/  @!P2 LDG.E R27, desc[UR10][R14.64+0x18] ;  /* 0x0000180a0e1ba981 */ /* 0x000ea8000c1e1900 */
[----:B------:R-:W3:Y:S01]  /*0750*/  @!P0 LDG.E R19, desc[UR10][R28.64] ;  /* 0x0000000a1c138981 */ /* 0x000ee2000c1e1900 */
[----:B------:R-:W-:-:S04]  /*0760*/  UIADD3 UR6, UPT, UPT, UR6, 0x4, URZ ;  /* 0x0000000406067890 */ /* 0x000fc8000fffe0ff */
[----:B------:R-:W-:Y:S01]  /*0770*/  UISETP.NE.AND UP1, UPT, UR6, URZ, UPT ;  /* 0x000000ff0600728c */ /* 0x000fe2000bf25270 */
[----:B0-----:R-:W-:-:S04]  /*0780*/  FFMA R23, R16, R25, R23 ;  /* 0x0000001910177223 */ /* 0x001fc80000000017 */
[----:B------:R-:W-:Y:S01]  /*0790*/  FFMA R17, R26, R17, R23 ;  /* 0x000000111a117223 */ /* 0x000fe20000000017 */
[----:B------:R-:W-:Y:S01]  /*07a0*/  VIADD R3, R3, 0x8 ;  /* 0x0000000803037836 */ /* 0x000fe20000000000 */
[----:B------:R-:W-:Y:S01]  /*07b0*/  IADD3 R20, PT, PT, R20, 0x8, RZ ;  /* 0x0000000814147810 */ /* 0x000fe20007ffe0ff */
[C---:B------:R-:W-:Y:S01]  /*07c0*/  IMAD R10, R13.reuse, 0x8, R10 ;  /* 0x000000080d0a7824 */ /* 0x040fe200078e020a */
[----:B------:R-:W-:Y:S01]  /*07d0*/  IADD3 R12, PT, PT, R12, 0x8, RZ ;  /* 0x000000080c0c7810 */ /* 0x000fe20007ffe0ff */
[C---:B------:R-:W-:Y:S01]  /*07e0*/  IMAD R21, R13.reuse, 0x8, R21 ;  /* 0x000000080d157824 */ /* 0x040fe200078e0215 */
[C---:B------:R-:W-:Y:S02]  /*07f0*/  LEA R22, R13.reuse, R22, 0x3 ;  /* 0x000000160d167211 */ /* 0x040fe400078e18ff */
[----:B------:R-:W-:Y:S01]  /*0800*/  LEA R24, R13, R24, 0x3 ;  /* 0x000000180d187211 */ /* 0x000fe200078e18ff */
[----:B--2---:R-:W-:Y:S04]  /*0810*/  STS [R6], R27 ;  /* 0x0000001b06007388 */ /* 0x004fe80000000800 */
[----:B---3--:R-:W-:Y:S01]  /*0820*/  STS [R8], R19 ;  /* 0x0000001308007388 */ /* 0x008fe20000000800 */
[----:B------:R-:W-:Y:S06]  /*0830*/  BAR.SYNC.DEFER_BLOCKING 0x0 ;  /* 0x0000000000007b1d */ /* 0x000fec0000010000 */
[----:B------:R-:W-:Y:S04]  /*0840*/  LDS R15, [R9] ;  /* 0x00000000090f7984 */ /* 0x000fe80000000800 */
[----:B------:R-:W0:Y:S04]  /*0850*/  LDS.64 R18, [R7] ;  /* 0x0000000007127984 */ /* 0x000e280000000a00 */
[----:B------:R-:W1:Y:S01]  /*0860*/  LDS R29, [R9+0x8] ;  /* 0x00000800091d7984 */ /* 0x000e620000000800 */
[----:B0-----:R-:W-:-:S04]  /*0870*/  FFMA R18, R18, R15, R17 ;  /* 0x0000000f12127223 */ /* 0x001fc80000000011 */
[----:B-1----:R-:W-:Y:S01]  /*0880*/  FFMA R23, R29, R19, R18 ;  /* 0x000000131d177223 */ /* 0x002fe20000000012 */
[----:B------:R-:W-:Y:S06]  /*0890*/  BAR.SYNC.DEFER_BLOCKING 0x0 ;  /* 0x0000000000007b1d */ /* 0x000fec0000010000 */
[----:B------:R-:W-:Y:S05]  /*08a0*/  BRA.U UP1, `(.L_x_2) ;  /* 0xfffffff901a07547 */ /* 0x000fea000b83ffff */
.L_x_1:
[----:B------:R-:W-:Y:S05]  /*08b0*/  BRA.U !UP0, `(.L_x_0) ;  /* 0x0000000108907547 */ /* 0x000fea000b800000 */
[----:B------:R-:W0:Y:S01]  /*08c0*/  LDC R17, c[0x0][0x388] ;  /* 0x0000e200ff117b82 */ /* 0x000e220000000800 */
[----:B------:R-:W1:Y:S01]  /*08d0*/  LDCU UR4, c[0x0][0x388] ;  /* 0x00007100ff0477ac */ /* 0x000e620008000800 */
[C---:B------:R-:W-:Y:S02]  /*08e0*/  LEA R19, R11.reuse, R0, 0x1 ;  /* 0x000000000b137211 */ /* 0x040fe400078e08ff */
[----:B------:R-:W-:Y:S01]  /*08f0*/  LEA R16, R11, R2, 0x1 ;  /* 0x000000020b107211 */ /* 0x000fe200078e08ff */
[----:B------:R-:W2:Y:S03]  /*0900*/  LDCU.64 UR12, c[0x0][0x380] ;  /* 0x00007000ff0c77ac */ /* 0x000ea60008000a00 */
[----:B------:R-:W3:Y:S01]  /*0910*/  LDC.64 R12, c[0x0][0x390] ;  /* 0x0000e400ff0c7b82 */ /* 0x000ee20000000a00 */
[----:B------:R-:W-:Y:S01]  /*0920*/  IMAD R21, R5, UR8, R16 ;  /* 0x0000000805157c24 */ /* 0x000fe2000f8e0210 */
[----:B------:R-:W-:Y:S01]  /*0930*/  UIADD3 UR7, UPT, UPT, -UR7, URZ, URZ ;  /* 0x000000ff07077290 */ /* 0x000fe2000fffe1ff */
[----:B-1----:R-:W-:-:S11]  /*0940*/  IMAD R0, R19, UR4, R4 ;  /* 0x0000000413007c24 */ /* 0x002fd6000f8e0204 */
.L_x_3:
[----:B--2---:R-:W-:Y:S01]  /*0950*/  ISETP.GE.AND P0, PT, R19, UR13, PT ;  /* 0x0000000d13007c0c */ /* 0x004fe2000bf06270 */
[----:B------:R-:W-:Y:S02]  /*0960*/  HFMA2 R27, -RZ, RZ, 0, 0 ;  /* 0x00000000ff1b7431 */ /* 0x000fe400000001ff */
[----:B------:R-:W-:Y:S01]  /*0970*/  IMAD.MOV.U32 R25, RZ, RZ, RZ ;  /* 0x000000ffff197224 */ /* 0x000fe200078e00ff */
[----:B0-----:R-:W-:Y:S01]  /*0980*/  ISETP.GE.OR P1, PT, R4, R17, P0 ;  /* 0x000000110400720c */ /* 0x001fe20000726670 */
[----:B---3--:R-:W-:Y:S01]  /*0990*/  IMAD.WIDE R2, R21, 0x4, R12 ;  /* 0x0000000415027825 */ /* 0x008fe200078e020c */
[----:B------:R-:W-:-:S04]  /*09a0*/  ISETP.GE.AND P0, PT, R16, UR13, PT ;  /* 0x0000000d10007c0c */ /* 0x000fc8000bf06270 */
[----:B------:R-:W-:-:S07]  /*09b0*/  ISETP.GE.OR P0, PT, R5, UR12, P0 ;  /* 0x0000000c05007c0c */ /* 0x000fce0008706670 */
[----:B------:R-:W0:Y:S06]  /*09c0*/  @!P1 LDC.64 R10, c[0x0][0x398] ;  /* 0x0000e600ff0a9b82 */ /* 0x000e2c0000000a00 */
[----:B------:R-:W2:Y:S01]  /*09d0*/  @!P0 LDG.E R25, desc[UR10][R2.64] ;  /* 0x0000000a02198981 */ /* 0x000ea2000c1e1900 */
[----:B0-----:R-:W-:-:S05]  /*09e0*/  @!P1 IMAD.WIDE R10, R0, 0x4, R10 ;  /* 0x00000004000a9825 */ /* 0x001fca00078e020a */
[----:B------:R-:W3:Y:S01]  /*09f0*/  @!P1 LDG.E R27, desc[UR10][R10.64] ;  /* 0x0000000a0a1b9981 */ /* 0x000ee2000c1e1900 */
[----:B------:R-:W-:-:S04]  /*0a00*/  UIADD3 UR7, UPT, UPT, UR7, 0x1, URZ ;  /* 0x0000000107077890 */ /* 0x000fc8000fffe0ff */
[----:B------:R-:W-:Y:S01]  /*0a10*/  UISETP.NE.AND UP0, UPT, UR7, URZ, UPT ;  /* 0x000000ff0700728c */ /* 0x000fe2000bf05270 */
[----:B------:R-:W-:Y:S01]  /*0a20*/  IADD3 R19, PT, PT, R19, 0x2, RZ ;  /* 0x0000000213137810 */ /* 0x000fe20007ffe0ff */
[----:B------:R-:W-:Y:S01]  /*0a30*/  VIADD R21, R21, 0x2 ;  /* 0x0000000215157836 */ /* 0x000fe20000000000 */
[----:B------:R-:W-:Y:S02]  /*0a40*/  IADD3 R16, PT, PT, R16, 0x2, RZ ;  /* 0x0000000210107810 */ /* 0x000fe40007ffe0ff */
        /* <DEDUP_REMOVED lines=11> */
.L_x_0:
[----:B------:R-:W0:Y:S01]  /*0b00*/  LDCU UR4, c[0x0][0x388] ;  /* 0x00007100ff0477ac */ /* 0x000e220008000800 */
[----:B------:R-:W1:Y:S01]  /*0b10*/  LDCU UR5, c[0x0][0x380] ;  /* 0x00007000ff0577ac */ /* 0x000e620008000800 */
[----:B0-----:R-:W-:-:S04]  /*0b20*/  ISETP.GE.AND P0, PT, R4, UR4, PT ;  /* 0x0000000404007c0c */ /* 0x001fc8000bf06270 */
[----:B-1----:R-:W-:-:S13]  /*0b30*/  ISETP.GE.OR P0, PT, R5, UR5, P0 ;  /* 0x0000000505007c0c */ /* 0x002fda0008706670 */
[----:B------:R-:W-:Y:S05]  /*0b40*/  @P0 EXIT ;  /* 0x000000000000094d */ /* 0x000fea0003800000 */
[----:B------:R-:W0:Y:S01]  /*0b50*/  LDC.64 R2, c[0x0][0x3a0] ;  /* 0x0000e800ff027b82 */ /* 0x000e220000000a00 */
[----:B------:R-:W-:-:S04]  /*0b60*/  IMAD R5, R5, UR4, R4 ;  /* 0x0000000405057c24 */ /* 0x000fc8000f8e0204 */
[----:B0-----:R-:W-:-:S05]  /*0b70*/  IMAD.WIDE R2, R5, 0x4, R2 ;  /* 0x0000000405027825 */ /* 0x001fca00078e0202 */
[----:B------:R-:W-:Y:S01]  /*0b80*/  STG.E desc[UR10][R2.64], R23 ;  /* 0x0000001702007986 */ /* 0x000fe2000c10190a */
[----:B------:R-:W-:Y:S05]  /*0b90*/  EXIT ;  /* 0x000000000000794d */ /* 0x000fea0003800000 */
.L_x_4:
[----:B------:R-:W-:-:S00]  /*0ba0*/  BRA `(.L_x_4) ;  /* 0xfffffffc00fc7947 */ /* 0x000fc0000383ffff */
[----:B------:R-:W-:-:S00]  /*0bb0*/  NOP ;  /* 0x0000000000007918 */ /* 0x000fc00000000000 */
        /* <DEDUP_REMOVED lines=12> */
.L_x_5:


//--------------------- .nv.shared._Z15MatrixMulKerneliiiPfS_S_ --------------------------
	.section	.nv.shared._Z15MatrixMulKerneliiiPfS_S_,"aw",@nobits
	.sectionflags	@""
	.align	4
.nv.shared._Z15MatrixMulKerneliiiPfS_S_:
	.zero		1056


//--------------------- .nv.shared.reserved.0     --------------------------
	.section	.nv.shared.reserved.0,"aw",@nobits
	.weak		__nv_reservedSMEM_offset_0_alias
	.size		__nv_reservedSMEM_offset_0_alias, 0, 64
	.other		__nv_reservedSMEM_offset_0_alias,@"STO_CUDA_RESERVED_SHARED STV_DEFAULT"
__nv_reservedSMEM_offset_0_alias:
	.zero		0
	.zero		64


//--------------------- .nv.constant0._Z15MatrixMulKerneliiiPfS_S_ --------------------------
	.section	.nv.constant0._Z15MatrixMulKerneliiiPfS_S_,"a",@progbits
	.sectionflags	@""
	.align	4
.nv.constant0._Z15MatrixMulKerneliiiPfS_S_:
	.zero		936


//--------------------- SYMBOLS --------------------------

	.type		.nv.reservedSmem.offset0,@object
	.size		.nv.reservedSmem.offset0,0x4
	.type		.nv.reservedSmem.cap,@object
	.size		.nv.reservedSmem.cap,0x4
